//
// Generated by NVIDIA NVVM Compiler
//
// Compiler Build ID: CL-36424714
// Cuda compilation tools, release 13.0, V13.0.88
// Based on NVVM 20.0.0
//

.version 9.0
.target sm_100
.address_size 64

	// .globl	_Z12proccesGoodsPcPiS0_S0_PfS0_S0_S_
.extern .func  (.param .b64 func_retval0) malloc
(
	.param .b64 malloc_param_0
)
;

.visible .entry _Z12proccesGoodsPcPiS0_S0_PfS0_S0_S_(
	.param .u64 .ptr .align 1 _Z12proccesGoodsPcPiS0_S0_PfS0_S0_S__param_0,
	.param .u64 .ptr .align 1 _Z12proccesGoodsPcPiS0_S0_PfS0_S0_S__param_1,
	.param .u64 .ptr .align 1 _Z12proccesGoodsPcPiS0_S0_PfS0_S0_S__param_2,
	.param .u64 .ptr .align 1 _Z12proccesGoodsPcPiS0_S0_PfS0_S0_S__param_3,
	.param .u64 .ptr .align 1 _Z12proccesGoodsPcPiS0_S0_PfS0_S0_S__param_4,
	.param .u64 .ptr .align 1 _Z12proccesGoodsPcPiS0_S0_PfS0_S0_S__param_5,
	.param .u64 .ptr .align 1 _Z12proccesGoodsPcPiS0_S0_PfS0_S0_S__param_6,
	.param .u64 .ptr .align 1 _Z12proccesGoodsPcPiS0_S0_PfS0_S0_S__param_7
)
{
	.reg .pred 	%p<23>;
	.reg .b16 	%rs<43>;
	.reg .b32 	%r<69>;
	.reg .b32 	%f<2>;
	.reg .b64 	%rd<57>;

	ld.param.u64 	%rd24, [_Z12proccesGoodsPcPiS0_S0_PfS0_S0_S__param_0];
	ld.param.u64 	%rd19, [_Z12proccesGoodsPcPiS0_S0_PfS0_S0_S__param_1];
	ld.param.u64 	%rd21, [_Z12proccesGoodsPcPiS0_S0_PfS0_S0_S__param_3];
	ld.param.u64 	%rd22, [_Z12proccesGoodsPcPiS0_S0_PfS0_S0_S__param_4];
	ld.param.u64 	%rd25, [_Z12proccesGoodsPcPiS0_S0_PfS0_S0_S__param_5];
	ld.param.u64 	%rd23, [_Z12proccesGoodsPcPiS0_S0_PfS0_S0_S__param_6];
	ld.param.u64 	%rd26, [_Z12proccesGoodsPcPiS0_S0_PfS0_S0_S__param_7];
	cvta.to.global.u64 	%rd1, %rd24;
	cvta.to.global.u64 	%rd2, %rd26;
	cvta.to.global.u64 	%rd27, %rd25;
	ld.global.u32 	%r33, [%rd27];
	mov.u32 	%r34, %ntid.x;
	div.u32 	%r35, %r33, %r34;
	mov.u32 	%r36, %tid.x;
	mul.lo.s32 	%r59, %r35, %r36;
	add.s32 	%r37, %r34, -1;
	setp.eq.s32 	%p1, %r36, %r37;
	add.s32 	%r38, %r59, %r35;
	selp.b32 	%r2, %r33, %r38, %p1;
	setp.ge.s32 	%p2, %r59, %r2;
	@%p2 bra 	$L__BB0_29;
	cvta.to.global.u64 	%rd3, %rd19;
	cvta.to.global.u64 	%rd4, %rd21;
	cvta.to.global.u64 	%rd5, %rd22;
	cvta.to.global.u64 	%rd6, %rd23;
$L__BB0_2:
	ld.param.u64 	%rd55, [_Z12proccesGoodsPcPiS0_S0_PfS0_S0_S__param_2];
	mul.wide.s32 	%rd28, %r59, 4;
	add.s64 	%rd7, %rd3, %rd28;
	ld.global.u32 	%r4, [%rd7];
	cvta.to.global.u64 	%rd29, %rd55;
	ld.global.u32 	%r39, [%rd29];
	mul.lo.s32 	%r5, %r39, %r59;
	cvt.s64.s32 	%rd30, %r4;
	{ // callseq 0, 0
	.param .b64 param0;
	st.param.b64 	[param0], %rd30;
	.param .b64 retval0;
	call.uni (retval0), 
	malloc, 
	(
	param0
	);
	ld.param.b64 	%rd31, [retval0];
	} // callseq 0
	setp.lt.s32 	%p3, %r4, 1;
	@%p3 bra 	$L__BB0_10;
	and.b32  	%r6, %r4, 3;
	setp.lt.u32 	%p4, %r4, 4;
	mov.b32 	%r62, 0;
	@%p4 bra 	$L__BB0_6;
	and.b32  	%r62, %r4, 2147483644;
	neg.s32 	%r61, %r62;
	add.s64 	%rd56, %rd31, 3;
	mov.u32 	%r60, %r5;
$L__BB0_5:
	cvt.s64.s32 	%rd32, %r60;
	add.s64 	%rd33, %rd1, %rd32;
	ld.global.u8 	%rs1, [%rd33];
	st.u8 	[%rd56+-3], %rs1;
	ld.global.u8 	%rs2, [%rd33+1];
	st.u8 	[%rd56+-2], %rs2;
	ld.global.u8 	%rs3, [%rd33+2];
	st.u8 	[%rd56+-1], %rs3;
	ld.global.u8 	%rs4, [%rd33+3];
	st.u8 	[%rd56], %rs4;
	add.s32 	%r61, %r61, 4;
	add.s32 	%r60, %r60, 4;
	add.s64 	%rd56, %rd56, 4;
	setp.ne.s32 	%p5, %r61, 0;
	@%p5 bra 	$L__BB0_5;
$L__BB0_6:
	setp.eq.s32 	%p6, %r6, 0;
	@%p6 bra 	$L__BB0_10;
	add.s32 	%r41, %r62, %r5;
	cvt.s64.s32 	%rd34, %r41;
	add.s64 	%rd12, %rd1, %rd34;
	ld.global.u8 	%rs5, [%rd12];
	cvt.u64.u32 	%rd35, %r62;
	add.s64 	%rd13, %rd31, %rd35;
	st.u8 	[%rd13], %rs5;
	setp.eq.s32 	%p7, %r6, 1;
	@%p7 bra 	$L__BB0_10;
	ld.global.u8 	%rs6, [%rd12+1];
	st.u8 	[%rd13+1], %rs6;
	setp.eq.s32 	%p8, %r6, 2;
	@%p8 bra 	$L__BB0_10;
	ld.global.u8 	%rs7, [%rd12+2];
	st.u8 	[%rd13+2], %rs7;
$L__BB0_10:
	ld.global.u32 	%r14, [%rd7];
	add.s64 	%rd37, %rd4, %rd28;
	ld.global.u32 	%r42, [%rd37];
	add.s64 	%rd38, %rd5, %rd28;
	ld.global.f32 	%f1, [%rd38];
	cvt.rzi.s32.f32 	%r43, %f1;
	add.s32 	%r15, %r43, %r42;
	add.s32 	%r44, %r14, 5;
	cvt.s64.s32 	%rd39, %r44;
	{ // callseq 1, 0
	.param .b64 param0;
	st.param.b64 	[param0], %rd39;
	.param .b64 retval0;
	call.uni (retval0), 
	malloc, 
	(
	param0
	);
	ld.param.b64 	%rd40, [retval0];
	} // callseq 1
	setp.lt.s32 	%p9, %r14, 1;
	@%p9 bra 	$L__BB0_18;
	and.b32  	%r16, %r14, 3;
	setp.lt.u32 	%p10, %r14, 4;
	mov.b32 	%r64, 0;
	@%p10 bra 	$L__BB0_14;
	mov.b32 	%r63, 0;
$L__BB0_13:
	cvt.u64.u32 	%rd41, %r63;
	add.s64 	%rd42, %rd31, %rd41;
	ld.u8 	%rs8, [%rd42];
	add.s64 	%rd43, %rd40, %rd41;
	st.u8 	[%rd43], %rs8;
	ld.u8 	%rs9, [%rd42+1];
	st.u8 	[%rd43+1], %rs9;
	ld.u8 	%rs10, [%rd42+2];
	st.u8 	[%rd43+2], %rs10;
	ld.u8 	%rs11, [%rd42+3];
	st.u8 	[%rd43+3], %rs11;
	add.s32 	%r63, %r63, 4;
	and.b32  	%r64, %r14, 2147483644;
	setp.ne.s32 	%p11, %r63, %r64;
	@%p11 bra 	$L__BB0_13;
$L__BB0_14:
	setp.eq.s32 	%p12, %r16, 0;
	@%p12 bra 	$L__BB0_18;
	cvt.u64.u32 	%rd44, %r64;
	add.s64 	%rd15, %rd31, %rd44;
	ld.u8 	%rs12, [%rd15];
	add.s64 	%rd16, %rd40, %rd44;
	st.u8 	[%rd16], %rs12;
	setp.eq.s32 	%p13, %r16, 1;
	@%p13 bra 	$L__BB0_18;
	ld.u8 	%rs13, [%rd15+1];
	st.u8 	[%rd16+1], %rs13;
	setp.eq.s32 	%p14, %r16, 2;
	@%p14 bra 	$L__BB0_18;
	ld.u8 	%rs14, [%rd15+2];
	st.u8 	[%rd16+2], %rs14;
$L__BB0_18:
	cvt.s64.s32 	%rd45, %r14;
	add.s64 	%rd46, %rd40, %rd45;
	mov.b16 	%rs15, 45;
	st.u8 	[%rd46], %rs15;
	mul.hi.s32 	%r47, %r15, 274877907;
	shr.u32 	%r48, %r47, 31;
	shr.s32 	%r49, %r47, 6;
	add.s32 	%r50, %r49, %r48;
	cvt.u16.u32 	%rs16, %r50;
	add.s16 	%rs17, %rs16, 48;
	st.u8 	[%rd46+1], %rs17;
	mul.lo.s32 	%r51, %r50, 1000;
	sub.s32 	%r52, %r15, %r51;
	cvt.u16.u32 	%rs18, %r52;
	mul.hi.s16 	%rs19, %rs18, 5243;
	shr.u16 	%rs20, %rs19, 15;
	shr.s16 	%rs21, %rs19, 3;
	add.s16 	%rs22, %rs21, %rs20;
	add.s16 	%rs23, %rs22, 48;
	st.u8 	[%rd46+2], %rs23;
	mul.lo.s16 	%rs24, %rs22, 100;
	sub.s16 	%rs25, %rs18, %rs24;
	mul.lo.s16 	%rs26, %rs25, 103;
	shr.u16 	%rs27, %rs26, 15;
	shr.s16 	%rs28, %rs26, 10;
	add.s16 	%rs29, %rs28, %rs27;
	add.s16 	%rs30, %rs29, 48;
	st.u8 	[%rd46+3], %rs30;
	mul.lo.s16 	%rs31, %rs29, 10;
	sub.s16 	%rs32, %rs25, %rs31;
	add.s16 	%rs33, %rs32, 48;
	st.u8 	[%rd46+4], %rs33;
	ld.s8 	%rs34, [%rd40];
	setp.gt.s16 	%p15, %rs34, 68;
	@%p15 bra 	$L__BB0_28;
	ld.global.u32 	%r53, [%rd7];
	add.s32 	%r54, %r53, 6;
	atom.global.add.u32 	%r21, [%rd6], %r54;
	ld.global.u32 	%r55, [%rd7];
	add.s32 	%r22, %r55, 5;
	setp.lt.s32 	%p16, %r55, -4;
	@%p16 bra 	$L__BB0_27;
	max.s32 	%r23, %r22, 1;
	and.b32  	%r24, %r23, 3;
	setp.lt.s32 	%p17, %r22, 4;
	mov.b32 	%r67, 0;
	mov.u32 	%r68, %r21;
	@%p17 bra 	$L__BB0_23;
	and.b32  	%r67, %r23, 2147483644;
	mov.b32 	%r65, 0;
	mov.u32 	%r68, %r21;
$L__BB0_22:
	cvt.u64.u32 	%rd47, %r65;
	add.s64 	%rd48, %rd40, %rd47;
	ld.u8 	%rs35, [%rd48];
	cvt.s64.s32 	%rd49, %r68;
	add.s64 	%rd50, %rd2, %rd49;
	st.global.u8 	[%rd50], %rs35;
	ld.u8 	%rs36, [%rd48+1];
	st.global.u8 	[%rd50+1], %rs36;
	ld.u8 	%rs37, [%rd48+2];
	st.global.u8 	[%rd50+2], %rs37;
	ld.u8 	%rs38, [%rd48+3];
	st.global.u8 	[%rd50+3], %rs38;
	add.s32 	%r68, %r68, 4;
	add.s32 	%r65, %r65, 4;
	setp.ne.s32 	%p18, %r65, %r67;
	@%p18 bra 	$L__BB0_22;
$L__BB0_23:
	setp.eq.s32 	%p19, %r24, 0;
	@%p19 bra 	$L__BB0_27;
	cvt.u64.u32 	%rd51, %r67;
	add.s64 	%rd17, %rd40, %rd51;
	ld.u8 	%rs39, [%rd17];
	cvt.s64.s32 	%rd52, %r68;
	add.s64 	%rd18, %rd2, %rd52;
	st.global.u8 	[%rd18], %rs39;
	setp.eq.s32 	%p20, %r24, 1;
	@%p20 bra 	$L__BB0_27;
	ld.u8 	%rs40, [%rd17+1];
	st.global.u8 	[%rd18+1], %rs40;
	setp.eq.s32 	%p21, %r24, 2;
	@%p21 bra 	$L__BB0_27;
	ld.u8 	%rs41, [%rd17+2];
	st.global.u8 	[%rd18+2], %rs41;
$L__BB0_27:
	add.s32 	%r58, %r22, %r21;
	cvt.s64.s32 	%rd53, %r58;
	add.s64 	%rd54, %rd2, %rd53;
	mov.b16 	%rs42, 10;
	st.global.u8 	[%rd54], %rs42;
$L__BB0_28:
	add.s32 	%r59, %r59, 1;
	setp.ne.s32 	%p22, %r59, %r2;
	@%p22 bra 	$L__BB0_2;
$L__BB0_29:
	ret;

}


// ===== COMPILED SASS (sm_100) =====

	.target	sm_100

	.elftype	@"ET_EXEC"


//--------------------- .note.nv.tkinfo           --------------------------
	.section	.note.nv.tkinfo,"",@"SHT_NOTE"
	.sectionflags	@"SHF_NOTE_NV_TKINFO"
	.tkinfo
        /*0018*/ 	.word	0x00000002
        /*0030*/ 	.string	""
        /*0030*/ 	.string	"ptxas"
        /*0030*/ 	.string	"Cuda compilation tools, release 13.0, V13.0.88"
        /*0030*/ 	.string	"Build cuda_13.0.r13.0/compiler.36424714_0"
        /*0030*/ 	.string	"-arch sm_100 -m 64 "



//--------------------- .note.nv.cuinfo           --------------------------
	.section	.note.nv.cuinfo,"",@"SHT_NOTE"
	.sectionflags	@"SHF_NOTE_NV_CUINFO"
        /*0018*/ 	.short	0x0002
        /*001a*/ 	.short	0x0064
        /*001c*/ 	.short	0x0082
	.zero		2


//--------------------- .nv.info                  --------------------------
	.section	.nv.info,"",@"SHT_CUDA_INFO"
	.align	4


	//----- nvinfo : EIATTR_REGCOUNT
	.align		4
        /*0000*/ 	.byte	0x04, 0x2f
        /*0002*/ 	.short	(.L_1 - .L_0)
	.align		4
.L_0:
        /*0004*/ 	.word	index@(_Z12proccesGoodsPcPiS0_S0_PfS0_S0_S_)
        /*0008*/ 	.word	0x0000001d


	//----- nvinfo : EIATTR_FRAME_SIZE
	.align		4
.L_1:
        /*000c*/ 	.byte	0x04, 0x11
        /*000e*/ 	.short	(.L_3 - .L_2)
	.align		4
.L_2:
        /*0010*/ 	.word	index@(_Z12proccesGoodsPcPiS0_S0_PfS0_S0_S_)
        /*0014*/ 	.word	0x00000000


	//----- nvinfo : EIATTR_MIN_STACK_SIZE
	.align		4
.L_3:
        /*0018*/ 	.byte	0x04, 0x12
        /*001a*/ 	.short	(.L_5 - .L_4)
	.align		4
.L_4:
        /*001c*/ 	.word	index@(_Z12proccesGoodsPcPiS0_S0_PfS0_S0_S_)
        /*0020*/ 	.word	0x00000000
.L_5:


//--------------------- .nv.compat                --------------------------
	.section	.nv.compat,"",@"SHT_CUDA_COMPAT_INFO"
	.align	4
        /*0000*/ 	.byte	0x02, 0x09, 0x00, 0x00, 0x02, 0x02, 0x01, 0x00, 0x02, 0x05, 0x05, 0x00, 0x03, 0x07, 0x01, 0x01
        /*0010*/ 	.byte	0x02, 0x03, 0x00, 0x00, 0x02, 0x06, 0x01, 0x00, 0x04, 0x0b, 0x08, 0x00, 0x09, 0x00, 0x00, 0x00
        /*0020*/ 	.byte	0x00, 0x00, 0x00, 0x00


//--------------------- .nv.info._Z12proccesGoodsPcPiS0_S0_PfS0_S0_S_ --------------------------
	.section	.nv.info._Z12proccesGoodsPcPiS0_S0_PfS0_S0_S_,"",@"SHT_CUDA_INFO"
	.sectionflags	@""
	.align	4


	//----- nvinfo : EIATTR_CUDA_API_VERSION
	.align		4
        /*0000*/ 	.byte	0x04, 0x37
        /*0002*/ 	.short	(.L_7 - .L_6)
.L_6:
        /*0004*/ 	.word	0x00000082


	//----- nvinfo : EIATTR_KPARAM_INFO
	.align		4
.L_7:
        /*0008*/ 	.byte	0x04, 0x17
        /*000a*/ 	.short	(.L_9 - .L_8)
.L_8:
        /*000c*/ 	.word	0x00000000
        /*0010*/ 	.short	0x0007
        /*0012*/ 	.short	0x0038
        /*0014*/ 	.byte	0x00, 0xf5, 0x21, 0x00


	//----- nvinfo : EIATTR_KPARAM_INFO
	.align		4
.L_9:
        /*0018*/ 	.byte	0x04, 0x17
        /*001a*/ 	.short	(.L_11 - .L_10)
.L_10:
        /*001c*/ 	.word	0x00000000
        /*0020*/ 	.short	0x0006
        /*0022*/ 	.short	0x0030
        /*0024*/ 	.byte	0x00, 0xf5, 0x21, 0x00


	//----- nvinfo : EIATTR_KPARAM_INFO
	.align		4
.L_11:
        /*0028*/ 	.byte	0x04, 0x17
        /*002a*/ 	.short	(.L_13 - .L_12)
.L_12:
        /*002c*/ 	.word	0x00000000
        /*0030*/ 	.short	0x0005
        /*0032*/ 	.short	0x0028
        /*0034*/ 	.byte	0x00, 0xf5, 0x21, 0x00


	//----- nvinfo : EIATTR_KPARAM_INFO
	.align		4
.L_13:
        /*0038*/ 	.byte	0x04, 0x17
        /*003a*/ 	.short	(.L_15 - .L_14)
.L_14:
        /*003c*/ 	.word	0x00000000
        /*0040*/ 	.short	0x0004
        /*0042*/ 	.short	0x0020
        /*0044*/ 	.byte	0x00, 0xf5, 0x21, 0x00


	//----- nvinfo : EIATTR_KPARAM_INFO
	.align		4
.L_15:
        /*0048*/ 	.byte	0x04, 0x17
        /*004a*/ 	.short	(.L_17 - .L_16)
.L_16:
        /*004c*/ 	.word	0x00000000
        /*0050*/ 	.short	0x0003
        /*0052*/ 	.short	0x0018
        /*0054*/ 	.byte	0x00, 0xf5, 0x21, 0x00


	//----- nvinfo : EIATTR_KPARAM_INFO
	.align		4
.L_17:
        /*0058*/ 	.byte	0x04, 0x17
        /*005a*/ 	.short	(.L_19 - .L_18)
.L_18:
        /*005c*/ 	.word	0x00000000
        /*0060*/ 	.short	0x0002
        /*0062*/ 	.short	0x0010
        /*0064*/ 	.byte	0x00, 0xf5, 0x21, 0x00


	//----- nvinfo : EIATTR_KPARAM_INFO
	.align		4
.L_19:
        /*0068*/ 	.byte	0x04, 0x17
        /*006a*/ 	.short	(.L_21 - .L_20)
.L_20:
        /*006c*/ 	.word	0x00000000
        /*0070*/ 	.short	0x0001
        /*0072*/ 	.short	0x0008
        /*0074*/ 	.byte	0x00, 0xf5, 0x21, 0x00


	//----- nvinfo : EIATTR_KPARAM_INFO
	.align		4
.L_21:
        /*0078*/ 	.byte	0x04, 0x17
        /*007a*/ 	.short	(.L_23 - .L_22)
.L_22:
        /*007c*/ 	.word	0x00000000
        /*0080*/ 	.short	0x0000
        /*0082*/ 	.short	0x0000
        /*0084*/ 	.byte	0x00, 0xf5, 0x21, 0x00


	//----- nvinfo : EIATTR_SPARSE_MMA_MASK
	.align		4
.L_23:
        /*0088*/ 	.byte	0x03, 0x50
        /*008a*/ 	.short	0x0000


	//----- nvinfo : EIATTR_MAXREG_COUNT
	.align		4
        /*008c*/ 	.byte	0x03, 0x1b
        /*008e*/ 	.short	0x00ff


	//----- nvinfo : EIATTR_EXTERNS
	.align		4
        /*0090*/ 	.byte	0x04, 0x0f
        /*0092*/ 	.short	(.L_25 - .L_24)


	//   ....[0]....
	.align		4
.L_24:
        /*0094*/ 	.word	index@(malloc)


	//----- nvinfo : EIATTR_MERCURY_ISA_VERSION
	.align		4
.L_25:
        /*0098*/ 	.byte	0x03, 0x5f
        /*009a*/ 	.short	0x0101


	//----- nvinfo : EIATTR_INT_WARP_WIDE_INSTR_OFFSETS
	.align		4
        /*009c*/ 	.byte	0x04, 0x31
        /*009e*/ 	.short	(.L_27 - .L_26)


	//   ....[0]....
.L_26:
        /*00a0*/ 	.word	0x00000cd0


	//   ....[1]....
        /*00a4*/ 	.word	0x00000d20


	//   ....[2]....
        /*00a8*/ 	.word	0x00000d60


	//   ....[3]....
        /*00ac*/ 	.word	0x00000d90


	//   ....[4]....
        /*00b0*/ 	.word	0x00000db0


	//   ....[5]....
        /*00b4*/ 	.word	0x00000dd0


	//   ....[6]....
        /*00b8*/ 	.word	0x00000e00


	//   ....[7]....
        /*00bc*/ 	.word	0x00000e10


	//----- nvinfo : EIATTR_VRC_CTA_INIT_COUNT
	.align		4
.L_27:
        /*00c0*/ 	.byte	0x02, 0x4a
	.zero		1
	.zero		1


	//----- nvinfo : EIATTR_SYSCALL_OFFSETS
	.align		4
        /*00c4*/ 	.byte	0x04, 0x46
        /*00c6*/ 	.short	(.L_29 - .L_28)


	//   ....[0]....
.L_28:
        /*00c8*/ 	.word	0x000002e0


	//   ....[1]....
        /*00cc*/ 	.word	0x00000720


	//----- nvinfo : EIATTR_EXIT_INSTR_OFFSETS
	.align		4
.L_29:
        /*00d0*/ 	.byte	0x04, 0x1c
        /*00d2*/ 	.short	(.L_31 - .L_30)


	//   ....[0]....
.L_30:
        /*00d4*/ 	.word	0x000001d0


	//   ....[1]....
        /*00d8*/ 	.word	0x00001200


	//----- nvinfo : EIATTR_CRS_STACK_SIZE
	.align		4
.L_31:
        /*00dc*/ 	.byte	0x04, 0x1e
        /*00de*/ 	.short	(.L_33 - .L_32)
.L_32:
        /*00e0*/ 	.word	0x00000000


	//----- nvinfo : EIATTR_CBANK_PARAM_SIZE
	.align		4
.L_33:
        /*00e4*/ 	.byte	0x03, 0x19
        /*00e6*/ 	.short	0x0040


	//----- nvinfo : EIATTR_PARAM_CBANK
	.align		4
        /*00e8*/ 	.byte	0x04, 0x0a
        /*00ea*/ 	.short	(.L_35 - .L_34)
	.align		4
.L_34:
        /*00ec*/ 	.word	index@(.nv.constant0._Z12proccesGoodsPcPiS0_S0_PfS0_S0_S_)
        /*00f0*/ 	.short	0x0380
        /*00f2*/ 	.short	0x0040


	//----- nvinfo : EIATTR_SW_WAR
	.align		4
.L_35:
        /*00f4*/ 	.byte	0x04, 0x36
        /*00f6*/ 	.short	(.L_37 - .L_36)
.L_36:
        /*00f8*/ 	.word	0x00000008
.L_37:


//--------------------- .nv.callgraph             --------------------------
	.section	.nv.callgraph,"",@"SHT_CUDA_CALLGRAPH"
	.align	4
	.sectionentsize	8
	.align		4
        /*0000*/ 	.word	0x00000000
	.align		4
        /*0004*/ 	.word	0xffffffff
	.align		4
        /*0008*/ 	.word	index@(_Z12proccesGoodsPcPiS0_S0_PfS0_S0_S_)
	.align		4
        /*000c*/ 	.word	index@(malloc)
	.align		4
        /*0010*/ 	.word	0x00000000
	.align		4
        /*0014*/ 	.word	0xfffffffe
	.align		4
        /*0018*/ 	.word	0x00000000
	.align		4
        /*001c*/ 	.word	0xfffffffd
	.align		4
        /*0020*/ 	.word	0x00000000
	.align		4
        /*0024*/ 	.word	0xfffffffc


//--------------------- .nv.constant4             --------------------------
	.section	.nv.constant4,"a",@progbits
	.align	8
	.align		8
.nv.constant4:
        /*0000*/ 	.dword	malloc


//--------------------- .text._Z12proccesGoodsPcPiS0_S0_PfS0_S0_S_ --------------------------
	.section	.text._Z12proccesGoodsPcPiS0_S0_PfS0_S0_S_,"ax",@progbits
	.align	128
        .global         _Z12proccesGoodsPcPiS0_S0_PfS0_S0_S_
        .type           _Z12proccesGoodsPcPiS0_S0_PfS0_S0_S_,@function
        .size           _Z12proccesGoodsPcPiS0_S0_PfS0_S0_S_,(.L_x_23 - _Z12proccesGoodsPcPiS0_S0_PfS0_S0_S_)
        .other          _Z12proccesGoodsPcPiS0_S0_PfS0_S0_S_,@"STO_CUDA_ENTRY STV_DEFAULT"
_Z12proccesGoodsPcPiS0_S0_PfS0_S0_S_:
.text._Z12proccesGoodsPcPiS0_S0_PfS0_S0_S_:
[----:B------:R-:W0:Y:S08]  /*0000*/  LDC R1, c[0x0][0x37c] ;  /* 0x0000df00ff017b82 */ /* 0x000e300000000800 */
[----:B------:R-:W1:Y:S01]  /*0010*/  LDC.64 R22, c[0x0][0x3a8] ;  /* 0x0000ea00ff167b82 */ /* 0x000e620000000a00 */
[----:B------:R-:W1:Y:S02]  /*0020*/  LDCU.64 UR36, c[0x0][0x358] ;  /* 0x00006b00ff2477ac */ /* 0x000e640008000a00 */
[----:B-1----:R-:W2:Y:S01]  /*0030*/  LDG.E R22, desc[UR36][R22.64] ;  /* 0x0000002416167981 */ /* 0x002ea2000c1e1900 */
[----:B------:R-:W1:Y:S02]  /*0040*/  LDCU UR5, c[0x0][0x360] ;  /* 0x00006c00ff0577ac */ /* 0x000e640008000800 */
[----:B-1----:R-:W1:Y:S01]  /*0050*/  I2F.U32.RP R0, UR5 ;  /* 0x0000000500007d06 */ /* 0x002e620008209000 */
[----:B------:R-:W-:Y:S01]  /*0060*/  ISETP.NE.U32.AND P2, PT, RZ, UR5, PT ;  /* 0x00000005ff007c0c */ /* 0x000fe2000bf45070 */
[----:B------:R-:W-:-:S06]  /*0070*/  UIADD3 UR4, UPT, UPT, UR5, -0x1, URZ ;  /* 0xffffffff05047890 */ /* 0x000fcc000fffe0ff */
[----:B-1----:R-:W1:Y:S02]  /*0080*/  MUFU.RCP R0, R0 ;  /* 0x0000000000007308 */ /* 0x002e640000001000 */
[----:B-1----:R-:W-:Y:S02]  /*0090*/  VIADD R2, R0, 0xffffffe ;  /* 0x0ffffffe00027836 */ /* 0x002fe40000000000 */
[----:B------:R-:W1:Y:S04]  /*00a0*/  S2R R0, SR_TID.X ;  /* 0x0000000000007919 */ /* 0x000e680000002100 */
[----:B------:R3:W4:Y:S02]  /*00b0*/  F2I.FTZ.U32.TRUNC.NTZ R3, R2 ;  /* 0x0000000200037305 */ /* 0x000724000021f000 */
[----:B---3--:R-:W-:-:S02]  /*00c0*/  IMAD.MOV.U32 R2, RZ, RZ, RZ ;  /* 0x000000ffff027224 */ /* 0x008fc400078e00ff */
[----:B----4-:R-:W-:-:S04]  /*00d0*/  IMAD.MOV R5, RZ, RZ, -R3 ;  /* 0x000000ffff057224 */ /* 0x010fc800078e0a03 */
[----:B------:R-:W-:-:S04]  /*00e0*/  IMAD R5, R5, UR5, RZ ;  /* 0x0000000505057c24 */ /* 0x000fc8000f8e02ff */
[----:B------:R-:W-:-:S06]  /*00f0*/  IMAD.HI.U32 R3, R3, R5, R2 ;  /* 0x0000000503037227 */ /* 0x000fcc00078e0002 */
[----:B--2---:R-:W-:-:S04]  /*0100*/  IMAD.HI.U32 R3, R3, R22, RZ ;  /* 0x0000001603037227 */ /* 0x004fc800078e00ff */
[----:B------:R-:W-:-:S04]  /*0110*/  IMAD.MOV R5, RZ, RZ, -R3 ;  /* 0x000000ffff057224 */ /* 0x000fc800078e0a03 */
[----:B------:R-:W-:-:S05]  /*0120*/  IMAD R4, R5, UR5, R22 ;  /* 0x0000000505047c24 */ /* 0x000fca000f8e0216 */
[----:B------:R-:W-:-:S13]  /*0130*/  ISETP.GE.U32.AND P0, PT, R4, UR5, PT ;  /* 0x0000000504007c0c */ /* 0x000fda000bf06070 */
[----:B------:R-:W-:Y:S02]  /*0140*/  @P0 VIADD R4, R4, -UR5 ;  /* 0x8000000504040c36 */ /* 0x000fe40008000000 */
[----:B------:R-:W-:Y:S01]  /*0150*/  @P0 VIADD R3, R3, 0x1 ;  /* 0x0000000103030836 */ /* 0x000fe20000000000 */
[----:B-1----:R-:W-:Y:S02]  /*0160*/  ISETP.NE.AND P0, PT, R0, UR4, PT ;  /* 0x0000000400007c0c */ /* 0x002fe4000bf05270 */
[----:B------:R-:W-:-:S13]  /*0170*/  ISETP.GE.U32.AND P1, PT, R4, UR5, PT ;  /* 0x0000000504007c0c */ /* 0x000fda000bf26070 */
[----:B------:R-:W-:Y:S01]  /*0180*/  @P1 VIADD R3, R3, 0x1 ;  /* 0x0000000103031836 */ /* 0x000fe20000000000 */
[----:B------:R-:W-:-:S05]  /*0190*/  @!P2 LOP3.LUT R3, RZ, UR5, RZ, 0x33, !PT ;  /* 0x00000005ff03ac12 */ /* 0x000fca000f8e33ff */
[----:B------:R-:W-:-:S04]  /*01a0*/  IMAD R23, R3, R0, RZ ;  /* 0x0000000003177224 */ /* 0x000fc800078e02ff */
[----:B------:R-:W-:-:S05]  /*01b0*/  @P0 IMAD.IADD R22, R3, 0x1, R23 ;  /* 0x0000000103160824 */ /* 0x000fca00078e0217 */
[----:B------:R-:W-:-:S13]  /*01c0*/  ISETP.GE.AND P0, PT, R23, R22, PT ;  /* 0x000000161700720c */ /* 0x000fda0003f06270 */
[----:B0-----:R-:W-:Y:S05]  /*01d0*/  @P0 EXIT ;  /* 0x000000000000094d */ /* 0x001fea0003800000 */
.L_x_21:
[----:B0-----:R-:W0:Y:S08]  /*01e0*/  LDC.64 R2, c[0x0][0x390] ;  /* 0x0000e400ff027b82 */ /* 0x001e300000000a00 */
[----:B------:R-:W1:Y:S01]  /*01f0*/  LDC.64 R16, c[0x0][0x388] ;  /* 0x0000e200ff107b82 */ /* 0x000e620000000a00 */
[----:B0-----:R-:W2:Y:S01]  /*0200*/  LDG.E R2, desc[UR36][R2.64] ;  /* 0x0000002402027981 */ /* 0x001ea2000c1e1900 */
[----:B-1----:R-:W-:-:S05]  /*0210*/  IMAD.WIDE R16, R23, 0x4, R16 ;  /* 0x0000000417107825 */ /* 0x002fca00078e0210 */
[----:B------:R-:W3:Y:S01]  /*0220*/  LDG.E R19, desc[UR36][R16.64] ;  /* 0x0000002410137981 */ /* 0x000ee2000c1e1900 */
[----:B------:R-:W-:Y:S01]  /*0230*/  MOV R0, 0x0 ;  /* 0x0000000000007802 */ /* 0x000fe20000000f00 */
[----:B------:R-:W-:Y:S01]  /*0240*/  IMAD.MOV.U32 R24, RZ, RZ, R23 ;  /* 0x000000ffff187224 */ /* 0x000fe200078e0017 */
[----:B------:R-:W-:Y:S05]  /*0250*/  YIELD ;  /* 0x0000000000007946 */ /* 0x000fea0003800000 */
[----:B------:R0:W1:Y:S01]  /*0260*/  LDC.64 R6, c[0x4][R0] ;  /* 0x0100000000067b82 */ /* 0x0000620000000a00 */
[----:B--2---:R-:W-:Y:S02]  /*0270*/  IMAD R26, R2, R23, RZ ;  /* 0x00000017021a7224 */ /* 0x004fe400078e02ff */
[----:B------:R-:W-:-:S05]  /*0280*/  VIADD R23, R23, 0x1 ;  /* 0x0000000117177836 */ /* 0x000fca0000000000 */
[----:B------:R-:W-:-:S04]  /*0290*/  ISETP.NE.AND P0, PT, R23, R22, PT ;  /* 0x000000161700720c */ /* 0x000fc80003f05270 */
[----:B------:R-:W-:Y:S02]  /*02a0*/  P2R R25, PR, RZ, 0x1 ;  /* 0x00000001ff197803 */ /* 0x000fe40000000000 */
[--C-:B---3--:R-:W-:Y:S01]  /*02b0*/  SHF.R.S32.HI R5, RZ, 0x1f, R19.reuse ;  /* 0x0000001fff057819 */ /* 0x108fe20000011413 */
[----:B01----:R-:W-:-:S07]  /*02c0*/  IMAD.MOV.U32 R4, RZ, RZ, R19 ;  /* 0x000000ffff047224 */ /* 0x003fce00078e0013 */
[----:B------:R-:W-:-:S07]  /*02d0*/  LEPC R20, `(.L_x_0) ;  /* 0x000000001014794e */ /* 0x000fce0000000000 */
[----:B------:R-:W-:Y:S05]  /*02e0*/  CALL.ABS.NOINC R6 ;  /* 0x0000000006007343 */ /* 0x000fea0003c00000 */
.L_x_0:
[----:B------:R-:W-:Y:S01]  /*02f0*/  ISETP.GE.AND P0, PT, R19, 0x1, PT ;  /* 0x000000011300780c */ /* 0x000fe20003f06270 */
[----:B------:R-:W-:Y:S01]  /*0300*/  BSSY.RECONVERGENT B0, `(.L_x_1) ;  /* 0x0000033000007945 */ /* 0x000fe20003800200 */
[----:B------:R-:W-:Y:S02]  /*0310*/  IMAD.MOV.U32 R2, RZ, RZ, R4 ;  /* 0x000000ffff027224 */ /* 0x000fe400078e0004 */
[----:B------:R-:W-:-:S09]  /*0320*/  IMAD.MOV.U32 R18, RZ, RZ, R5 ;  /* 0x000000ffff127224 */ /* 0x000fd200078e0005 */
[----:B------:R-:W-:Y:S05]  /*0330*/  @!P0 BRA `(.L_x_2) ;  /* 0x0000000000bc8947 */ /* 0x000fea0003800000 */
[C---:B------:R-:W-:Y:S01]  /*0340*/  ISETP.GE.U32.AND P1, PT, R19.reuse, 0x4, PT ;  /* 0x000000041300780c */ /* 0x040fe20003f26070 */
[----:B------:R-:W-:Y:S01]  /*0350*/  BSSY.RECONVERGENT B1, `(.L_x_3) ;  /* 0x000001d000017945 */ /* 0x000fe20003800200 */
[----:B------:R-:W-:Y:S01]  /*0360*/  LOP3.LUT R10, R19, 0x3, RZ, 0xc0, !PT ;  /* 0x00000003130a7812 */ /* 0x000fe200078ec0ff */
[----:B------:R-:W-:-:S03]  /*0370*/  IMAD.MOV.U32 R3, RZ, RZ, RZ ;  /* 0x000000ffff037224 */ /* 0x000fc600078e00ff */
[----:B------:R-:W-:-:S07]  /*0380*/  ISETP.NE.AND P0, PT, R10, RZ, PT ;  /* 0x000000ff0a00720c */ /* 0x000fce0003f05270 */
[----:B------:R-:W-:Y:S06]  /*0390*/  @!P1 BRA `(.L_x_4) ;  /* 0x0000000000609947 */ /* 0x000fec0003800000 */
[----:B------:R-:W-:Y:S01]  /*03a0*/  IADD3 R12, P1, PT, R2, 0x3, RZ ;  /* 0x00000003020c7810 */ /* 0x000fe20007f3e0ff */
[----:B------:R-:W-:Y:S01]  /*03b0*/  IMAD.MOV.U32 R8, RZ, RZ, R26 ;  /* 0x000000ffff087224 */ /* 0x000fe200078e001a */
[----:B------:R-:W-:-:S03]  /*03c0*/  LOP3.LUT R3, R19, 0x7ffffffc, RZ, 0xc0, !PT ;  /* 0x7ffffffc13037812 */ /* 0x000fc600078ec0ff */
[----:B------:R-:W-:Y:S02]  /*03d0*/  IMAD.X R19, RZ, RZ, R18, P1 ;  /* 0x000000ffff137224 */ /* 0x000fe400008e0612 */
[----:B------:R-:W-:-:S07]  /*03e0*/  IMAD.MOV R0, RZ, RZ, -R3 ;  /* 0x000000ffff007224 */ /* 0x000fce00078e0a03 */
.L_x_5:
[----:B0-----:R-:W0:Y:S02]  /*03f0*/  LDCU.64 UR4, c[0x0][0x380] ;  /* 0x00007000ff0477ac */ /* 0x001e240008000a00 */
[----:B0-----:R-:W-:-:S04]  /*0400*/  IADD3 R6, P1, PT, R8, UR4, RZ ;  /* 0x0000000408067c10 */ /* 0x001fc8000ff3e0ff */
[----:B------:R-:W-:-:S05]  /*0410*/  LEA.HI.X.SX32 R7, R8, UR5, 0x1, P1 ;  /* 0x0000000508077c11 */ /* 0x000fca00088f0eff */
[----:B------:R-:W2:Y:S01]  /*0420*/  LDG.E.U8 R9, desc[UR36][R6.64] ;  /* 0x0000002406097981 */ /* 0x000ea2000c1e1100 */
[----:B------:R-:W-:Y:S02]  /*0430*/  IMAD.MOV.U32 R4, RZ, RZ, R12 ;  /* 0x000000ffff047224 */ /* 0x000fe400078e000c */
[----:B------:R-:W-:-:S05]  /*0440*/  IMAD.MOV.U32 R5, RZ, RZ, R19 ;  /* 0x000000ffff057224 */ /* 0x000fca00078e0013 */
[----:B--2---:R0:W-:Y:S04]  /*0450*/  ST.E.U8 desc[UR36][R4.64+-0x3], R9 ;  /* 0xfffffd0904007985 */ /* 0x0041e8000c101124 */
[----:B------:R-:W2:Y:S04]  /*0460*/  LDG.E.U8 R11, desc[UR36][R6.64+0x1] ;  /* 0x00000124060b7981 */ /* 0x000ea8000c1e1100 */
[----:B--2---:R0:W-:Y:S04]  /*0470*/  ST.E.U8 desc[UR36][R4.64+-0x2], R11 ;  /* 0xfffffe0b04007985 */ /* 0x0041e8000c101124 */
[----:B------:R-:W2:Y:S04]  /*0480*/  LDG.E.U8 R13, desc[UR36][R6.64+0x2] ;  /* 0x00000224060d7981 */ /* 0x000ea8000c1e1100 */
[----:B--2---:R0:W-:Y:S04]  /*0490*/  ST.E.U8 desc[UR36][R4.64+-0x1], R13 ;  /* 0xffffff0d04007985 */ /* 0x0041e8000c101124 */
[----:B------:R-:W2:Y:S01]  /*04a0*/  LDG.E.U8 R15, desc[UR36][R6.64+0x3] ;  /* 0x00000324060f7981 */ /* 0x000ea2000c1e1100 */
[----:B------:R-:W-:Y:S01]  /*04b0*/  VIADD R0, R0, 0x4 ;  /* 0x0000000400007836 */ /* 0x000fe20000000000 */
[----:B------:R-:W-:Y:S01]  /*04c0*/  IADD3 R12, P2, PT, R4, 0x4, RZ ;  /* 0x00000004040c7810 */ /* 0x000fe20007f5e0ff */
[----:B------:R-:W-:-:S03]  /*04d0*/  VIADD R8, R8, 0x4 ;  /* 0x0000000408087836 */ /* 0x000fc60000000000 */
[----:B------:R-:W-:Y:S01]  /*04e0*/  ISETP.NE.AND P1, PT, R0, RZ, PT ;  /* 0x000000ff0000720c */ /* 0x000fe20003f25270 */
[----:B------:R-:W-:Y:S01]  /*04f0*/  IMAD.X R19, RZ, RZ, R5, P2 ;  /* 0x000000ffff137224 */ /* 0x000fe200010e0605 */
[----:B--2---:R0:W-:Y:S11]  /*0500*/  ST.E.U8 desc[UR36][R4.64], R15 ;  /* 0x0000000f04007985 */ /* 0x0041f6000c101124 */
[----:B------:R-:W-:Y:S05]  /*0510*/  @P1 BRA `(.L_x_5) ;  /* 0xfffffffc00b41947 */ /* 0x000fea000383ffff */
.L_x_4:
[----:B------:R-:W-:Y:S05]  /*0520*/  BSYNC.RECONVERGENT B1 ;  /* 0x0000000000017941 */ /* 0x000fea0003800200 */
.L_x_3:
[----:B------:R-:W-:Y:S05]  /*0530*/  @!P0 BRA `(.L_x_2) ;  /* 0x00000000003c8947 */ /* 0x000fea0003800000 */
[----:B------:R-:W0:Y:S01]  /*0540*/  LDCU.64 UR4, c[0x0][0x380] ;  /* 0x00007000ff0477ac */ /* 0x000e220008000a00 */
[----:B------:R-:W-:-:S05]  /*0550*/  IMAD.IADD R26, R26, 0x1, R3 ;  /* 0x000000011a1a7824 */ /* 0x000fca00078e0203 */
[----:B0-----:R-:W-:-:S04]  /*0560*/  IADD3 R4, P0, PT, R26, UR4, RZ ;  /* 0x000000041a047c10 */ /* 0x001fc8000ff1e0ff */
[----:B------:R-:W-:-:S05]  /*0570*/  LEA.HI.X.SX32 R5, R26, UR5, 0x1, P0 ;  /* 0x000000051a057c11 */ /* 0x000fca00080f0eff */
[----:B------:R-:W2:Y:S01]  /*0580*/  LDG.E.U8 R9, desc[UR36][R4.64] ;  /* 0x0000002404097981 */ /* 0x000ea2000c1e1100 */
[----:B------:R-:W-:-:S05]  /*0590*/  IADD3 R6, P0, PT, R3, R2, RZ ;  /* 0x0000000203067210 */ /* 0x000fca0007f1e0ff */
[----:B------:R-:W-:Y:S01]  /*05a0*/  IMAD.X R7, RZ, RZ, R18, P0 ;  /* 0x000000ffff077224 */ /* 0x000fe200000e0612 */
[----:B------:R-:W-:-:S04]  /*05b0*/  ISETP.NE.AND P0, PT, R10, 0x1, PT ;  /* 0x000000010a00780c */ /* 0x000fc80003f05270 */
[----:B--2---:R1:W-:Y:S09]  /*05c0*/  ST.E.U8 desc[UR36][R6.64], R9 ;  /* 0x0000000906007985 */ /* 0x0043f2000c101124 */
[----:B------:R-:W-:Y:S05]  /*05d0*/  @!P0 BRA `(.L_x_2) ;  /* 0x0000000000148947 */ /* 0x000fea0003800000 */
[----:B------:R-:W2:Y:S01]  /*05e0*/  LDG.E.U8 R3, desc[UR36][R4.64+0x1] ;  /* 0x0000012404037981 */ /* 0x000ea2000c1e1100 */
[----:B------:R-:W-:-:S03]  /*05f0*/  ISETP.NE.AND P0, PT, R10, 0x2, PT ;  /* 0x000000020a00780c */ /* 0x000fc60003f05270 */
[----:B--2---:R2:W-:Y:S10]  /*0600*/  ST.E.U8 desc[UR36][R6.64+0x1], R3 ;  /* 0x0000010306007985 */ /* 0x0045f4000c101124 */
[----:B-1----:R-:W3:Y:S04]  /*0610*/  @P0 LDG.E.U8 R9, desc[UR36][R4.64+0x2] ;  /* 0x0000022404090981 */ /* 0x002ee8000c1e1100 */
[----:B---3--:R2:W-:Y:S02]  /*0620*/  @P0 ST.E.U8 desc[UR36][R6.64+0x2], R9 ;  /* 0x0000020906000985 */ /* 0x0085e4000c101124 */
.L_x_2:
[----:B------:R-:W-:Y:S05]  /*0630*/  BSYNC.RECONVERGENT B0 ;  /* 0x0000000000007941 */ /* 0x000fea0003800200 */
.L_x_1:
[----:B0-----:R-:W0:Y:S01]  /*0640*/  LDC.64 R10, c[0x0][0x3a0] ;  /* 0x0000e800ff0a7b82 */ /* 0x001e220000000a00 */
[----:B------:R-:W3:Y:S07]  /*0650*/  LDG.E R19, desc[UR36][R16.64] ;  /* 0x0000002410137981 */ /* 0x000eee000c1e1900 */
[----:B-12---:R-:W1:Y:S01]  /*0660*/  LDC.64 R8, c[0x0][0x398] ;  /* 0x0000e600ff087b82 */ /* 0x006e620000000a00 */
[----:B0-----:R-:W-:-:S06]  /*0670*/  IMAD.WIDE R10, R24, 0x4, R10 ;  /* 0x00000004180a7825 */ /* 0x001fcc00078e020a */
[----:B------:R-:W2:Y:S01]  /*0680*/  LDG.E R10, desc[UR36][R10.64] ;  /* 0x000000240a0a7981 */ /* 0x000ea2000c1e1900 */
[----:B-1----:R-:W-:-:S06]  /*0690*/  IMAD.WIDE R8, R24, 0x4, R8 ;  /* 0x0000000418087825 */ /* 0x002fcc00078e0208 */
[----:B------:R-:W4:Y:S01]  /*06a0*/  LDG.E R8, desc[UR36][R8.64] ;  /* 0x0000002408087981 */ /* 0x000f22000c1e1900 */
[----:B------:R-:W-:-:S06]  /*06b0*/  MOV R6, 0x0 ;  /* 0x0000000000067802 */ /* 0x000fcc0000000f00 */
[----:B------:R-:W0:Y:S01]  /*06c0*/  LDC.64 R6, c[0x4][R6] ;  /* 0x0100000006067b82 */ /* 0x000e220000000a00 */
[----:B---3--:R-:W-:-:S05]  /*06d0*/  VIADD R4, R19, 0x5 ;  /* 0x0000000513047836 */ /* 0x008fca0000000000 */
[----:B------:R-:W-:Y:S01]  /*06e0*/  SHF.R.S32.HI R5, RZ, 0x1f, R4 ;  /* 0x0000001fff057819 */ /* 0x000fe20000011404 */
[----:B--2---:R-:W4:Y:S02]  /*06f0*/  F2I.TRUNC.NTZ R3, R10 ;  /* 0x0000000a00037305 */ /* 0x004f24000020f100 */
[----:B0---4-:R-:W-:-:S07]  /*0700*/  IMAD.IADD R24, R8, 0x1, R3 ;  /* 0x0000000108187824 */ /* 0x011fce00078e0203 */
[----:B------:R-:W-:-:S07]  /*0710*/  LEPC R20, `(.L_x_6) ;  /* 0x000000001014794e */ /* 0x000fce0000000000 */
[----:B------:R-:W-:Y:S05]  /*0720*/  CALL.ABS.NOINC R6 ;  /* 0x0000000006007343 */ /* 0x000fea0003c00000 */
.L_x_6:
[----:B------:R-:W-:Y:S01]  /*0730*/  ISETP.GE.AND P0, PT, R19, 0x1, PT ;  /* 0x000000011300780c */ /* 0x000fe20003f06270 */
[----:B------:R-:W-:-:S12]  /*0740*/  BSSY.RECONVERGENT B0, `(.L_x_7) ;  /* 0x000002c000007945 */ /* 0x000fd80003800200 */
[----:B------:R-:W-:Y:S05]  /*0750*/  @!P0 BRA `(.L_x_8) ;  /* 0x0000000000a88947 */ /* 0x000fea0003800000 */
[C---:B------:R-:W-:Y:S01]  /*0760*/  ISETP.GE.U32.AND P0, PT, R19.reuse, 0x4, PT ;  /* 0x000000041300780c */ /* 0x040fe20003f06070 */
[----:B------:R-:W-:Y:S01]  /*0770*/  BSSY.RECONVERGENT B1, `(.L_x_9) ;  /* 0x0000018000017945 */ /* 0x000fe20003800200 */
[----:B------:R-:W-:Y:S01]  /*0780*/  LOP3.LUT R10, R19, 0x3, RZ, 0xc0, !PT ;  /* 0x00000003130a7812 */ /* 0x000fe200078ec0ff */
[----:B------:R-:W-:-:S10]  /*0790*/  IMAD.MOV.U32 R7, RZ, RZ, RZ ;  /* 0x000000ffff077224 */ /* 0x000fd400078e00ff */
[----:B------:R-:W-:Y:S05]  /*07a0*/  @!P0 BRA `(.L_x_10) ;  /* 0x0000000000508947 */ /* 0x000fea0003800000 */
[----:B------:R-:W-:Y:S01]  /*07b0*/  BSSY.RECONVERGENT B2, `(.L_x_11) ;  /* 0x0000012000027945 */ /* 0x000fe20003800200 */
[----:B------:R-:W-:Y:S01]  /*07c0*/  IMAD.MOV.U32 R3, RZ, RZ, RZ ;  /* 0x000000ffff037224 */ /* 0x000fe200078e00ff */
[----:B------:R-:W-:-:S07]  /*07d0*/  LOP3.LUT R0, R19, 0x7ffffffc, RZ, 0xc0, !PT ;  /* 0x7ffffffc13007812 */ /* 0x000fce00078ec0ff */
.L_x_12:
[----:B------:R-:W-:-:S05]  /*07e0*/  IADD3 R8, P0, PT, R3, R2, RZ ;  /* 0x0000000203087210 */ /* 0x000fca0007f1e0ff */
[----:B------:R-:W-:-:S05]  /*07f0*/  IMAD.X R9, RZ, RZ, R18, P0 ;  /* 0x000000ffff097224 */ /* 0x000fca00000e0612 */
[----:B0-----:R-:W2:Y:S01]  /*0800*/  LD.E.U8 R11, desc[UR36][R8.64] ;  /* 0x00000024080b7980 */ /* 0x001ea2000c101100 */
[----:B------:R-:W-:-:S05]  /*0810*/  IADD3 R6, P0, PT, R3, R4, RZ ;  /* 0x0000000403067210 */ /* 0x000fca0007f1e0ff */
[----:B------:R-:W-:-:S05]  /*0820*/  IMAD.X R7, RZ, RZ, R5, P0 ;  /* 0x000000ffff077224 */ /* 0x000fca00000e0605 */
[----:B--2---:R0:W-:Y:S04]  /*0830*/  ST.E.U8 desc[UR36][R6.64], R11 ;  /* 0x0000000b06007985 */ /* 0x0041e8000c101124 */
[----:B------:R-:W2:Y:S04]  /*0840*/  LD.E.U8 R13, desc[UR36][R8.64+0x1] ;  /* 0x00000124080d7980 */ /* 0x000ea8000c101100 */
[----:B--2---:R0:W-:Y:S04]  /*0850*/  ST.E.U8 desc[UR36][R6.64+0x1], R13 ;  /* 0x0000010d06007985 */ /* 0x0041e8000c101124 */
[----:B------:R-:W2:Y:S04]  /*0860*/  LD.E.U8 R15, desc[UR36][R8.64+0x2] ;  /* 0x00000224080f7980 */ /* 0x000ea8000c101100 */
[----:B--2---:R0:W-:Y:S04]  /*0870*/  ST.E.U8 desc[UR36][R6.64+0x2], R15 ;  /* 0x0000020f06007985 */ /* 0x0041e8000c101124 */
[----:B------:R-:W2:Y:S01]  /*0880*/  LD.E.U8 R21, desc[UR36][R8.64+0x3] ;  /* 0x0000032408157980 */ /* 0x000ea2000c101100 */
[----:B------:R-:W-:-:S05]  /*0890*/  VIADD R3, R3, 0x4 ;  /* 0x0000000403037836 */ /* 0x000fca0000000000 */
[----:B------:R-:W-:Y:S01]  /*08a0*/  ISETP.NE.AND P0, PT, R3, R0, PT ;  /* 0x000000000300720c */ /* 0x000fe20003f05270 */
[----:B--2---:R0:W-:-:S12]  /*08b0*/  ST.E.U8 desc[UR36][R6.64+0x3], R21 ;  /* 0x0000031506007985 */ /* 0x0041d8000c101124 */
[----:B------:R-:W-:Y:S05]  /*08c0*/  @P0 BRA `(.L_x_12) ;  /* 0xfffffffc00c40947 */ /* 0x000fea000383ffff */
[----:B------:R-:W-:Y:S05]  /*08d0*/  BSYNC.RECONVERGENT B2 ;  /* 0x0000000000027941 */ /* 0x000fea0003800200 */
.L_x_11:
[----:B0-----:R-:W-:-:S07]  /*08e0*/  IMAD.MOV.U32 R7, RZ, RZ, R0 ;  /* 0x000000ffff077224 */ /* 0x001fce00078e0000 */
.L_x_10:
[----:B------:R-:W-:Y:S05]  /*08f0*/  BSYNC.RECONVERGENT B1 ;  /* 0x0000000000017941 */ /* 0x000fea0003800200 */
.L_x_9:
[----:B------:R-:W-:-:S13]  /*0900*/  ISETP.NE.AND P0, PT, R10, RZ, PT ;  /* 0x000000ff0a00720c */ /* 0x000fda0003f05270 */
[----:B------:R-:W-:Y:S05]  /*0910*/  @!P0 BRA `(.L_x_8) ;  /* 0x0000000000388947 */ /* 0x000fea0003800000 */
[----:B------:R-:W-:-:S05]  /*0920*/  IADD3 R2, P0, PT, R7, R2, RZ ;  /* 0x0000000207027210 */ /* 0x000fca0007f1e0ff */
[----:B------:R-:W-:-:S05]  /*0930*/  IMAD.X R3, RZ, RZ, R18, P0 ;  /* 0x000000ffff037224 */ /* 0x000fca00000e0612 */
[----:B------:R-:W2:Y:S01]  /*0940*/  LD.E.U8 R9, desc[UR36][R2.64] ;  /* 0x0000002402097980 */ /* 0x000ea2000c101100 */
[----:B------:R-:W-:-:S05]  /*0950*/  IADD3 R6, P0, PT, R7, R4, RZ ;  /* 0x0000000407067210 */ /* 0x000fca0007f1e0ff */
[----:B------:R-:W-:Y:S01]  /*0960*/  IMAD.X R7, RZ, RZ, R5, P0 ;  /* 0x000000ffff077224 */ /* 0x000fe200000e0605 */
[----:B------:R-:W-:-:S04]  /*0970*/  ISETP.NE.AND P0, PT, R10, 0x1, PT ;  /* 0x000000010a00780c */ /* 0x000fc80003f05270 */
[----:B--2---:R0:W-:Y:S09]  /*0980*/  ST.E.U8 desc[UR36][R6.64], R9 ;  /* 0x0000000906007985 */ /* 0x0041f2000c101124 */
[----:B------:R-:W-:Y:S05]  /*0990*/  @!P0 BRA `(.L_x_8) ;  /* 0x0000000000188947 */ /* 0x000fea0003800000 */
[----:B0-----:R-:W2:Y:S01]  /*09a0*/  LD.E.U8 R9, desc[UR36][R2.64+0x1] ;  /* 0x0000012402097980 */ /* 0x001ea2000c101100 */
[----:B------:R-:W-:-:S03]  /*09b0*/  ISETP.NE.AND P0, PT, R10, 0x2, PT ;  /* 0x000000020a00780c */ /* 0x000fc60003f05270 */
[----:B--2---:R1:W-:Y:S10]  /*09c0*/  ST.E.U8 desc[UR36][R6.64+0x1], R9 ;  /* 0x0000010906007985 */ /* 0x0043f4000c101124 */
[----:B------:R-:W-:Y:S05]  /*09d0*/  @!P0 BRA `(.L_x_8) ;  /* 0x0000000000088947 */ /* 0x000fea0003800000 */
[----:B------:R-:W2:Y:S04]  /*09e0*/  LD.E.U8 R3, desc[UR36][R2.64+0x2] ;  /* 0x0000022402037980 */ /* 0x000ea8000c101100 */
[----:B--2---:R2:W-:Y:S02]  /*09f0*/  ST.E.U8 desc[UR36][R6.64+0x2], R3 ;  /* 0x0000020306007985 */ /* 0x0045e4000c101124 */
.L_x_8:
[----:B------:R-:W-:Y:S05]  /*0a00*/  BSYNC.RECONVERGENT B0 ;  /* 0x0000000000007941 */ /* 0x000fea0003800200 */
.L_x_7:
[----:B012---:R-:W-:-:S04]  /*0a10*/  IMAD.HI R7, R24, 0x10624dd3, RZ ;  /* 0x10624dd318077827 */ /* 0x007fc800078e02ff */
[----:B------:R-:W-:Y:S01]  /*0a20*/  IMAD.MOV.U32 R8, RZ, RZ, 0x2d ;  /* 0x0000002dff087424 */ /* 0x000fe200078e00ff */
[----:B------:R-:W-:-:S04]  /*0a30*/  SHF.R.U32.HI R0, RZ, 0x1f, R7 ;  /* 0x0000001fff007819 */ /* 0x000fc80000011607 */
[----:B------:R-:W-:-:S05]  /*0a40*/  LEA.HI.SX32 R7, R7, R0, 0x1a ;  /* 0x0000000007077211 */ /* 0x000fca00078fd2ff */
[C---:B------:R-:W-:Y:S02]  /*0a50*/  IMAD R24, R7.reuse, -0x3e8, R24 ;  /* 0xfffffc1807187824 */ /* 0x040fe400078e0218 */
[----:B------:R-:W-:-:S03]  /*0a60*/  VIADD R7, R7, 0x30 ;  /* 0x0000003007077836 */ /* 0x000fc60000000000 */
[----:B------:R-:W-:-:S05]  /*0a70*/  PRMT R0, R24, 0x9910, RZ ;  /* 0x0000991018007816 */ /* 0x000fca00000000ff */
[----:B------:R-:W-:-:S05]  /*0a80*/  IMAD R3, R0, 0x147b, RZ ;  /* 0x0000147b00037824 */ /* 0x000fca00078e02ff */
[----:B------:R-:W-:-:S04]  /*0a90*/  SHF.R.S32.HI R0, RZ, 0x10, R3 ;  /* 0x00000010ff007819 */ /* 0x000fc80000011403 */
[----:B------:R-:W-:-:S04]  /*0aa0*/  LOP3.LUT R0, R0, 0xffff, RZ, 0xc0, !PT ;  /* 0x0000ffff00007812 */ /* 0x000fc800078ec0ff */
[----:B------:R-:W-:-:S04]  /*0ab0*/  SHF.R.U32.HI R0, RZ, 0xf, R0 ;  /* 0x0000000fff007819 */ /* 0x000fc80000011600 */
[----:B------:R-:W-:-:S04]  /*0ac0*/  LEA.HI.SX32 R0, R3, R0, 0xd ;  /* 0x0000000003007211 */ /* 0x000fc800078f6aff */
[C---:B------:R-:W-:Y:S01]  /*0ad0*/  PRMT R2, R0.reuse, 0x9910, RZ ;  /* 0x0000991000027816 */ /* 0x040fe200000000ff */
[----:B------:R-:W-:-:S04]  /*0ae0*/  VIADD R9, R0, 0x30 ;  /* 0x0000003000097836 */ /* 0x000fc80000000000 */
[----:B------:R-:W-:-:S04]  /*0af0*/  IMAD R2, R2, 0x64, RZ ;  /* 0x0000006402027824 */ /* 0x000fc800078e02ff */
[----:B------:R-:W-:-:S05]  /*0b00*/  IMAD.MOV R2, RZ, RZ, -R2 ;  /* 0x000000ffff027224 */ /* 0x000fca00078e0a02 */
[----:B------:R-:W-:-:S05]  /*0b10*/  PRMT R3, R2, 0x7710, RZ ;  /* 0x0000771002037816 */ /* 0x000fca00000000ff */
[----:B------:R-:W-:-:S05]  /*0b20*/  IMAD.IADD R24, R24, 0x1, R3 ;  /* 0x0000000118187824 */ /* 0x000fca00078e0203 */
[----:B------:R-:W-:-:S05]  /*0b30*/  PRMT R2, R24, 0x9910, RZ ;  /* 0x0000991018027816 */ /* 0x000fca00000000ff */
[----:B------:R-:W-:-:S05]  /*0b40*/  IMAD R2, R2, 0x67, RZ ;  /* 0x0000006702027824 */ /* 0x000fca00078e02ff */
[C---:B------:R-:W-:Y:S02]  /*0b50*/  LOP3.LUT R3, R2.reuse, 0xffff, RZ, 0xc0, !PT ;  /* 0x0000ffff02037812 */ /* 0x040fe400078ec0ff */
[----:B------:R-:W-:Y:S02]  /*0b60*/  PRMT R6, R2, 0x9910, RZ ;  /* 0x0000991002067816 */ /* 0x000fe400000000ff */
[----:B------:R-:W-:-:S03]  /*0b70*/  SHF.R.U32.HI R2, RZ, 0xf, R3 ;  /* 0x0000000fff027819 */ /* 0x000fc60000011603 */
[----:B------:R-:W-:-:S05]  /*0b80*/  IMAD.MOV.U32 R3, RZ, RZ, R6 ;  /* 0x000000ffff037224 */ /* 0x000fca00078e0006 */
[----:B------:R-:W-:-:S04]  /*0b90*/  LEA.HI.SX32 R6, R3, R2, 0x16 ;  /* 0x0000000203067211 */ /* 0x000fc800078fb2ff */
[C---:B------:R-:W-:Y:S01]  /*0ba0*/  PRMT R2, R6.reuse, 0x9910, RZ ;  /* 0x0000991006027816 */ /* 0x040fe200000000ff */
[----:B------:R-:W-:-:S04]  /*0bb0*/  VIADD R11, R6, 0x30 ;  /* 0x00000030060b7836 */ /* 0x000fc80000000000 */
[----:B------:R-:W-:-:S04]  /*0bc0*/  IMAD R2, R2, 0xa, RZ ;  /* 0x0000000a02027824 */ /* 0x000fc800078e02ff */
[----:B------:R-:W-:Y:S01]  /*0bd0*/  IMAD.MOV R13, RZ, RZ, -R2 ;  /* 0x000000ffff0d7224 */ /* 0x000fe200078e0a02 */
[----:B------:R-:W-:-:S04]  /*0be0*/  IADD3 R2, P0, PT, R19, R4, RZ ;  /* 0x0000000413027210 */ /* 0x000fc80007f1e0ff */
[----:B------:R-:W-:Y:S02]  /*0bf0*/  PRMT R13, R13, 0x7710, RZ ;  /* 0x000077100d0d7816 */ /* 0x000fe400000000ff */
[----:B------:R-:W-:Y:S02]  /*0c00*/  LEA.HI.X.SX32 R3, R19, R5, 0x1, P0 ;  /* 0x0000000513037211 */ /* 0x000fe400000f0eff */
[----:B------:R-:W-:-:S03]  /*0c10*/  IADD3 R13, PT, PT, R24, 0x30, R13 ;  /* 0x00000030180d7810 */ /* 0x000fc60007ffe00d */
[----:B------:R0:W-:Y:S04]  /*0c20*/  ST.E.U8 desc[UR36][R2.64], R8 ;  /* 0x0000000802007985 */ /* 0x0001e8000c101124 */
[----:B------:R0:W-:Y:S04]  /*0c30*/  ST.E.U8 desc[UR36][R2.64+0x1], R7 ;  /* 0x0000010702007985 */ /* 0x0001e8000c101124 */
[----:B------:R0:W-:Y:S04]  /*0c40*/  ST.E.U8 desc[UR36][R2.64+0x2], R9 ;  /* 0x0000020902007985 */ /* 0x0001e8000c101124 */
[----:B------:R0:W-:Y:S04]  /*0c50*/  ST.E.U8 desc[UR36][R2.64+0x3], R11 ;  /* 0x0000030b02007985 */ /* 0x0001e8000c101124 */
[----:B------:R0:W-:Y:S04]  /*0c60*/  ST.E.U8 desc[UR36][R2.64+0x4], R13 ;  /* 0x0000040d02007985 */ /* 0x0001e8000c101124 */
[----:B------:R-:W2:Y:S01]  /*0c70*/  LD.E.S8 R0, desc[UR36][R4.64] ;  /* 0x0000002404007980 */ /* 0x000ea2000c101300 */
[----:B------:R-:W-:Y:S01]  /*0c80*/  BSSY.RECONVERGENT B0, `(.L_x_13) ;  /* 0x0000055000007945 */ /* 0x000fe20003800200 */
[----:B--2---:R-:W-:-:S13]  /*0c90*/  ISETP.GT.AND P0, PT, R0, 0x44, PT ;  /* 0x000000440000780c */ /* 0x004fda0003f04270 */
[----:B0-----:R-:W-:Y:S05]  /*0ca0*/  @P0 BRA `(.L_x_14) ;  /* 0x0000000400480947 */ /* 0x001fea0003800000 */
[----:B------:R-:W2:Y:S01]  /*0cb0*/  LDG.E R0, desc[UR36][R16.64] ;  /* 0x0000002410007981 */ /* 0x000ea2000c1e1900 */
[----:B------:R-:W0:Y:S01]  /*0cc0*/  LDC.64 R2, c[0x0][0x3b0] ;  /* 0x0000ec00ff027b82 */ /* 0x000e220000000a00 */
[----:B------:R-:W-:-:S04]  /*0cd0*/  VOTE.ANY R6, PT, PT ;  /* 0x0000000000067806 */ /* 0x000fc800038e0100 */
[----:B------:R-:W-:Y:S01]  /*0ce0*/  ISETP.EQ.U32.AND P0, PT, R6, -0x1, PT ;  /* 0xffffffff0600780c */ /* 0x000fe20003f02070 */
[----:B--2---:R-:W-:-:S12]  /*0cf0*/  VIADD R9, R0, 0x6 ;  /* 0x0000000600097836 */ /* 0x004fd80000000000 */
[----:B0-----:R0:W5:Y:S01]  /*0d00*/  @!P0 ATOMG.E.ADD.STRONG.GPU PT, R0, desc[UR36][R2.64], R9 ;  /* 0x80000009020089a8 */ /* 0x00116200081ef124 */
[----:B------:R-:W-:Y:S05]  /*0d10*/  @!P0 BRA `(.L_x_15) ;  /* 0x0000000000448947 */ /* 0x000fea0003800000 */
[----:B-----5:R-:W1:Y:S01]  /*0d20*/  SHFL.UP P0, R0, R9, 0x1, RZ ;  /* 0x0420000009007989 */ /* 0x020e6200000000ff */
[----:B------:R-:W-:Y:S01]  /*0d30*/  IMAD.MOV.U32 R7, RZ, RZ, R9 ;  /* 0x000000ffff077224 */ /* 0x000fe200078e0009 */
[----:B------:R-:W2:Y:S01]  /*0d40*/  S2R R6, SR_LANEID ;  /* 0x0000000000067919 */ /* 0x000ea20000000000 */
[----:B-1----:R-:W-:-:S05]  /*0d50*/  @P0 IMAD.IADD.U32 R7, R9, 0x1, R0 ;  /* 0x0000000109070824 */ /* 0x002fca00078e0000 */
[----:B------:R-:W1:Y:S01]  /*0d60*/  SHFL.UP P0, R0, R7, 0x2, RZ ;  /* 0x0440000007007989 */ /* 0x000e6200000000ff */
[----:B--2---:R-:W-:Y:S01]  /*0d70*/  ISETP.EQ.U32.AND P1, PT, R6, 0x1f, PT ;  /* 0x0000001f0600780c */ /* 0x004fe20003f22070 */
[----:B-1----:R-:W-:-:S05]  /*0d80*/  @P0 IMAD.IADD.U32 R7, R7, 0x1, R0 ;  /* 0x0000000107070824 */ /* 0x002fca00078e0000 */
[----:B------:R-:W1:Y:S02]  /*0d90*/  SHFL.UP P0, R0, R7, 0x4, RZ ;  /* 0x0480000007007989 */ /* 0x000e6400000000ff */
[----:B-1----:R-:W-:-:S05]  /*0da0*/  @P0 IMAD.IADD.U32 R7, R7, 0x1, R0 ;  /* 0x0000000107070824 */ /* 0x002fca00078e0000 */
[----:B------:R-:W1:Y:S02]  /*0db0*/  SHFL.UP P0, R0, R7, 0x8, RZ ;  /* 0x0500000007007989 */ /* 0x000e6400000000ff */
[----:B-1----:R-:W-:-:S05]  /*0dc0*/  @P0 IMAD.IADD.U32 R7, R7, 0x1, R0 ;  /* 0x0000000107070824 */ /* 0x002fca00078e0000 */
[----:B------:R-:W1:Y:S02]  /*0dd0*/  SHFL.UP P0, R0, R7, 0x10, RZ ;  /* 0x0600000007007989 */ /* 0x000e6400000000ff */
[----:B-1----:R-:W-:-:S05]  /*0de0*/  @P0 IMAD.IADD.U32 R7, R7, 0x1, R0 ;  /* 0x0000000107070824 */ /* 0x002fca00078e0000 */
[----:B0-----:R-:W2:Y:S04]  /*0df0*/  @P1 ATOMG.E.ADD.STRONG.GPU PT, R2, desc[UR36][R2.64], R7 ;  /* 0x80000007020219a8 */ /* 0x001ea800081ef124 */
[----:B------:R-:W-:Y:S04]  /*0e00*/  SHFL.UP P0, R9, R7, 0x1, RZ ;  /* 0x0420000007097989 */ /* 0x000fe800000000ff */
[----:B--2---:R-:W0:Y:S02]  /*0e10*/  SHFL.IDX PT, R0, R2, 0x1f, 0x1f ;  /* 0x03e01f0002007f89 */ /* 0x004e2400000e0000 */
[----:B0-----:R-:W-:-:S07]  /*0e20*/  @P0 IMAD.IADD.U32 R0, R0, 0x1, R9 ;  /* 0x0000000100000824 */ /* 0x001fce00078e0009 */
.L_x_15:
[----:B------:R-:W2:Y:S01]  /*0e30*/  LDG.E R16, desc[UR36][R16.64] ;  /* 0x0000002410107981 */ /* 0x000ea2000c1e1900 */
[----:B------:R-:W-:Y:S01]  /*0e40*/  BSSY.RECONVERGENT B1, `(.L_x_16) ;  /* 0x0000031000017945 */ /* 0x000fe20003800200 */
[C---:B--2---:R-:W-:Y:S01]  /*0e50*/  ISETP.GE.AND P0, PT, R16.reuse, -0x4, PT ;  /* 0xfffffffc1000780c */ /* 0x044fe20003f06270 */
[----:B------:R-:W-:-:S12]  /*0e60*/  VIADD R19, R16, 0x5 ;  /* 0x0000000510137836 */ /* 0x000fd80000000000 */
[----:B------:R-:W-:Y:S05]  /*0e70*/  @!P0 BRA `(.L_x_17) ;  /* 0x0000000000b48947 */ /* 0x000fea0003800000 */
[C---:B------:R-:W-:Y:S01]  /*0e80*/  ISETP.GE.AND P1, PT, R19.reuse, 0x4, PT ;  /* 0x000000041300780c */ /* 0x040fe20003f26270 */
[----:B------:R-:W-:Y:S01]  /*0e90*/  BSSY.RECONVERGENT B2, `(.L_x_18) ;  /* 0x000001b000027945 */ /* 0x000fe20003800200 */
[----:B0-----:R-:W-:Y:S01]  /*0ea0*/  VIMNMX R2, PT, PT, R19, 0x1, !PT ;  /* 0x0000000113027848 */ /* 0x001fe20007fe0100 */
[----:B------:R-:W-:Y:S02]  /*0eb0*/  IMAD.MOV.U32 R9, RZ, RZ, RZ ;  /* 0x000000ffff097224 */ /* 0x000fe400078e00ff */
[----:B-----5:R-:W-:Y:S01]  /*0ec0*/  IMAD.MOV.U32 R8, RZ, RZ, R0 ;  /* 0x000000ffff087224 */ /* 0x020fe200078e0000 */
[----:B------:R-:W-:-:S04]  /*0ed0*/  LOP3.LUT R12, R2, 0x3, RZ, 0xc0, !PT ;  /* 0x00000003020c7812 */ /* 0x000fc800078ec0ff */
[----:B------:R-:W-:-:S03]  /*0ee0*/  ISETP.NE.AND P0, PT, R12, RZ, PT ;  /* 0x000000ff0c00720c */ /* 0x000fc60003f05270 */
[----:B------:R-:W-:Y:S10]  /*0ef0*/  @!P1 BRA `(.L_x_19) ;  /* 0x0000000000509947 */ /* 0x000ff40003800000 */
[----:B------:R-:W-:Y:S01]  /*0f00*/  LOP3.LUT R9, R2, 0x7ffffffc, RZ, 0xc0, !PT ;  /* 0x7ffffffc02097812 */ /* 0x000fe200078ec0ff */
[----:B------:R-:W-:Y:S02]  /*0f10*/  IMAD.MOV.U32 R10, RZ, RZ, RZ ;  /* 0x000000ffff0a7224 */ /* 0x000fe400078e00ff */
[----:B------:R-:W-:-:S07]  /*0f20*/  IMAD.MOV.U32 R8, RZ, RZ, R0 ;  /* 0x000000ffff087224 */ /* 0x000fce00078e0000 */
.L_x_20:
[----:B------:R-:W-:Y:S01]  /*0f30*/  IADD3 R6, P1, PT, R10, R4, RZ ;  /* 0x000000040a067210 */ /* 0x000fe20007f3e0ff */
[----:B0-----:R-:W0:Y:S04]  /*0f40*/  LDCU.64 UR4, c[0x0][0x3b8] ;  /* 0x00007700ff0477ac */ /* 0x001e280008000a00 */
[----:B------:R-:W-:-:S05]  /*0f50*/  IMAD.X R7, RZ, RZ, R5, P1 ;  /* 0x000000ffff077224 */ /* 0x000fca00008e0605 */
[----:B------:R-:W2:Y:S01]  /*0f60*/  LD.E.U8 R11, desc[UR36][R6.64] ;  /* 0x00000024060b7980 */ /* 0x000ea2000c101100 */
[----:B0-----:R-:W-:-:S04]  /*0f70*/  IADD3 R2, P1, PT, R8, UR4, RZ ;  /* 0x0000000408027c10 */ /* 0x001fc8000ff3e0ff */
[----:B------:R-:W-:-:S05]  /*0f80*/  LEA.HI.X.SX32 R3, R8, UR5, 0x1, P1 ;  /* 0x0000000508037c11 */ /* 0x000fca00088f0eff */
[----:B--2---:R0:W-:Y:S04]  /*0f90*/  STG.E.U8 desc[UR36][R2.64], R11 ;  /* 0x0000000b02007986 */ /* 0x0041e8000c101124 */
[----:B------:R-:W2:Y:S04]  /*0fa0*/  LD.E.U8 R13, desc[UR36][R6.64+0x1] ;  /* 0x00000124060d7980 */ /* 0x000ea8000c101100 */
[----:B--2---:R0:W-:Y:S04]  /*0fb0*/  STG.E.U8 desc[UR36][R2.64+0x1], R13 ;  /* 0x0000010d02007986 */ /* 0x0041e8000c101124 */
[----:B------:R-:W2:Y:S04]  /*0fc0*/  LD.E.U8 R15, desc[UR36][R6.64+0x2] ;  /* 0x00000224060f7980 */ /* 0x000ea8000c101100 */
[----:B--2---:R0:W-:Y:S04]  /*0fd0*/  STG.E.U8 desc[UR36][R2.64+0x2], R15 ;  /* 0x0000020f02007986 */ /* 0x0041e8000c101124 */
[----:B------:R-:W2:Y:S01]  /*0fe0*/  LD.E.U8 R17, desc[UR36][R6.64+0x3] ;  /* 0x0000032406117980 */ /* 0x000ea2000c101100 */
[----:B------:R-:W-:-:S02]  /*0ff0*/  VIADD R10, R10, 0x4 ;  /* 0x000000040a0a7836 */ /* 0x000fc40000000000 */
[----:B------:R-:W-:-:S03]  /*1000*/  VIADD R8, R8, 0x4 ;  /* 0x0000000408087836 */ /* 0x000fc60000000000 */
[----:B------:R-:W-:Y:S01]  /*1010*/  ISETP.NE.AND P1, PT, R10, R9, PT ;  /* 0x000000090a00720c */ /* 0x000fe20003f25270 */
[----:B--2---:R0:W-:-:S12]  /*1020*/  STG.E.U8 desc[UR36][R2.64+0x3], R17 ;  /* 0x0000031102007986 */ /* 0x0041d8000c101124 */
[----:B------:R-:W-:Y:S05]  /*1030*/  @P1 BRA `(.L_x_20) ;  /* 0xfffffffc00bc1947 */ /* 0x000fea000383ffff */
.L_x_19:
[----:B------:R-:W-:Y:S05]  /*1040*/  BSYNC.RECONVERGENT B2 ;  /* 0x0000000000027941 */ /* 0x000fea0003800200 */
.L_x_18:
[----:B------:R-:W-:Y:S05]  /*1050*/  @!P0 BRA `(.L_x_17) ;  /* 0x00000000003c8947 */ /* 0x000fea0003800000 */
[----:B0-----:R-:W-:Y:S01]  /*1060*/  IADD3 R2, P0, PT, R9, R4, RZ ;  /* 0x0000000409027210 */ /* 0x001fe20007f1e0ff */
[----:B------:R-:W0:Y:S04]  /*1070*/  LDCU.64 UR4, c[0x0][0x3b8] ;  /* 0x00007700ff0477ac */ /* 0x000e280008000a00 */
[----:B------:R-:W-:-:S05]  /*1080*/  IMAD.X R3, RZ, RZ, R5, P0 ;  /* 0x000000ffff037224 */ /* 0x000fca00000e0605 */
[----:B------:R-:W2:Y:S01]  /*1090*/  LD.E.U8 R7, desc[UR36][R2.64] ;  /* 0x0000002402077980 */ /* 0x000ea2000c101100 */
[----:B0-----:R-:W-:-:S04]  /*10a0*/  IADD3 R4, P0, PT, R8, UR4, RZ ;  /* 0x0000000408047c10 */ /* 0x001fc8000ff1e0ff */
[----:B------:R-:W-:Y:S02]  /*10b0*/  LEA.HI.X.SX32 R5, R8, UR5, 0x1, P0 ;  /* 0x0000000508057c11 */ /* 0x000fe400080f0eff */
[----:B------:R-:W-:-:S03]  /*10c0*/  ISETP.NE.AND P0, PT, R12, 0x1, PT ;  /* 0x000000010c00780c */ /* 0x000fc60003f05270 */
[----:B--2---:R1:W-:Y:S10]  /*10d0*/  STG.E.U8 desc[UR36][R4.64], R7 ;  /* 0x0000000704007986 */ /* 0x0043f4000c101124 */
[----:B------:R-:W-:Y:S05]  /*10e0*/  @!P0 BRA `(.L_x_17) ;  /* 0x0000000000188947 */ /* 0x000fea0003800000 */
[----:B-1----:R-:W2:Y:S01]  /*10f0*/  LD.E.U8 R7, desc[UR36][R2.64+0x1] ;  /* 0x0000012402077980 */ /* 0x002ea2000c101100 */
[----:B------:R-:W-:-:S03]  /*1100*/  ISETP.NE.AND P0, PT, R12, 0x2, PT ;  /* 0x000000020c00780c */ /* 0x000fc60003f05270 */
[----:B--2---:R2:W-:Y:S10]  /*1110*/  STG.E.U8 desc[UR36][R4.64+0x1], R7 ;  /* 0x0000010704007986 */ /* 0x0045f4000c101124 */
[----:B------:R-:W-:Y:S05]  /*1120*/  @!P0 BRA `(.L_x_17) ;  /* 0x0000000000088947 */ /* 0x000fea0003800000 */
[----:B------:R-:W3:Y:S04]  /*1130*/  LD.E.U8 R3, desc[UR36][R2.64+0x2] ;  /* 0x0000022402037980 */ /* 0x000ee8000c101100 */
[----:B---3--:R3:W-:Y:S02]  /*1140*/  STG.E.U8 desc[UR36][R4.64+0x2], R3 ;  /* 0x0000020304007986 */ /* 0x0087e4000c101124 */
.L_x_17:
[----:B------:R-:W-:Y:S05]  /*1150*/  BSYNC.RECONVERGENT B1 ;  /* 0x0000000000017941 */ /* 0x000fea0003800200 */
.L_x_16:
[----:B------:R-:W0:Y:S01]  /*1160*/  LDCU.64 UR4, c[0x0][0x3b8] ;  /* 0x00007700ff0477ac */ /* 0x000e220008000a00 */
[----:B-----5:R-:W-:Y:S02]  /*1170*/  IMAD.IADD R0, R0, 0x1, R19 ;  /* 0x0000000100007824 */ /* 0x020fe400078e0213 */
[----:B-123--:R-:W-:-:S03]  /*1180*/  IMAD.MOV.U32 R4, RZ, RZ, 0xa ;  /* 0x0000000aff047424 */ /* 0x00efc600078e00ff */
[----:B0-----:R-:W-:-:S04]  /*1190*/  IADD3 R2, P0, PT, R0, UR4, RZ ;  /* 0x0000000400027c10 */ /* 0x001fc8000ff1e0ff */
[----:B------:R-:W-:Y:S02]  /*11a0*/  LEA.HI.X.SX32 R3, R0, UR5, 0x1, P0 ;  /* 0x0000000500037c11 */ /* 0x000fe400080f0eff */
[----:B------:R-:W-:-:S05]  /*11b0*/  PRMT R0, R4, 0x7610, R0 ;  /* 0x0000761004007816 */ /* 0x000fca0000000000 */
[----:B------:R0:W-:Y:S02]  /*11c0*/  STG.E.U8 desc[UR36][R2.64], R0 ;  /* 0x0000000002007986 */ /* 0x0001e4000c101124 */
.L_x_14:
[----:B------:R-:W-:Y:S05]  /*11d0*/  BSYNC.RECONVERGENT B0 ;  /* 0x0000000000007941 */ /* 0x000fea0003800200 */
.L_x_13:
[----:B------:R-:W-:-:S13]  /*11e0*/  ISETP.NE.AND P0, PT, R25, RZ, PT ;  /* 0x000000ff1900720c */ /* 0x000fda0003f05270 */
[----:B------:R-:W-:Y:S05]  /*11f0*/  @P0 BRA `(.L_x_21) ;  /* 0xffffffec00f80947 */ /* 0x000fea000383ffff */
[----:B------:R-:W-:Y:S05]  /*1200*/  EXIT ;  /* 0x000000000000794d */ /* 0x000fea0003800000 */
.L_x_22:
[----:B------:R-:W-:-:S00]  /*1210*/  BRA `(.L_x_22) ;  /* 0xfffffffc00fc7947 */ /* 0x000fc0000383ffff */
[----:B------:R-:W-:-:S00]  /*1220*/  NOP ;  /* 0x0000000000007918 */ /* 0x000fc00000000000 */
        /* <DEDUP_REMOVED lines=13> */
.L_x_23:


//--------------------- .nv.shared.reserved.0     --------------------------
	.section	.nv.shared.reserved.0,"aw",@nobits
	.weak		__nv_reservedSMEM_offset_0_alias
	.size		__nv_reservedSMEM_offset_0_alias, 0, 64
	.other		__nv_reservedSMEM_offset_0_alias,@"STO_CUDA_RESERVED_SHARED STV_DEFAULT"
__nv_reservedSMEM_offset_0_alias:
	.zero		0
	.zero		64


//--------------------- .nv.constant0._Z12proccesGoodsPcPiS0_S0_PfS0_S0_S_ --------------------------
	.section	.nv.constant0._Z12proccesGoodsPcPiS0_S0_PfS0_S0_S_,"a",@progbits
	.sectionflags	@""
	.align	4
.nv.constant0._Z12proccesGoodsPcPiS0_S0_PfS0_S0_S_:
	.zero		960


//--------------------- SYMBOLS --------------------------

	.type		.nv.reservedSmem.offset0,@object
	.size		.nv.reservedSmem.offset0,0x4
	.type		malloc,@function
